//
// Generated by NVIDIA NVVM Compiler
//
// Compiler Build ID: CL-36424714
// Cuda compilation tools, release 13.0, V13.0.88
// Based on NVVM 20.0.0
//

.version 9.0
.target sm_100
.address_size 64

	// .globl	_Z4mmuliiiPKiS0_Pi
// _ZZ4mmuliiiPKiS0_PiE2As has been demoted
// _ZZ4mmuliiiPKiS0_PiE2Bs has been demoted

.visible .entry _Z4mmuliiiPKiS0_Pi(
	.param .u32 _Z4mmuliiiPKiS0_Pi_param_0,
	.param .u32 _Z4mmuliiiPKiS0_Pi_param_1,
	.param .u32 _Z4mmuliiiPKiS0_Pi_param_2,
	.param .u64 .ptr .align 1 _Z4mmuliiiPKiS0_Pi_param_3,
	.param .u64 .ptr .align 1 _Z4mmuliiiPKiS0_Pi_param_4,
	.param .u64 .ptr .align 1 _Z4mmuliiiPKiS0_Pi_param_5
)
{
	.reg .pred 	%p<6>;
	.reg .b32 	%r<217>;
	.reg .b64 	%rd<21>;
	// demoted variable
	.shared .align 4 .b8 _ZZ4mmuliiiPKiS0_PiE2As[2048];
	// demoted variable
	.shared .align 4 .b8 _ZZ4mmuliiiPKiS0_PiE2Bs[2048];
	ld.param.u32 	%r45, [_Z4mmuliiiPKiS0_Pi_param_0];
	ld.param.u32 	%r43, [_Z4mmuliiiPKiS0_Pi_param_1];
	ld.param.u32 	%r44, [_Z4mmuliiiPKiS0_Pi_param_2];
	ld.param.u64 	%rd3, [_Z4mmuliiiPKiS0_Pi_param_3];
	ld.param.u64 	%rd4, [_Z4mmuliiiPKiS0_Pi_param_4];
	ld.param.u64 	%rd5, [_Z4mmuliiiPKiS0_Pi_param_5];
	mov.u32 	%r47, %ctaid.x;
	mov.u32 	%r48, %ntid.x;
	mov.u32 	%r1, %tid.x;
	mad.lo.s32 	%r2, %r47, %r48, %r1;
	mov.u32 	%r3, %ctaid.y;
	mov.u32 	%r49, %ntid.y;
	mov.u32 	%r4, %tid.y;
	mad.lo.s32 	%r50, %r3, %r49, %r4;
	setp.ge.s32 	%p1, %r2, %r43;
	setp.ge.s32 	%p2, %r50, %r45;
	or.pred  	%p3, %p1, %p2;
	@%p3 bra 	$L__BB0_5;
	setp.lt.s32 	%p4, %r44, 1;
	mov.b32 	%r209, 0;
	mov.u32 	%r210, %r209;
	mov.u32 	%r211, %r209;
	mov.u32 	%r212, %r209;
	mov.u32 	%r213, %r209;
	mov.u32 	%r214, %r209;
	mov.u32 	%r215, %r209;
	mov.u32 	%r216, %r209;
	@%p4 bra 	$L__BB0_4;
	shl.b32 	%r53, %r3, 6;
	add.s32 	%r54, %r53, %r1;
	shl.b32 	%r55, %r1, 3;
	add.s32 	%r56, %r55, %r4;
	shl.b32 	%r57, %r56, 2;
	mov.u32 	%r58, _ZZ4mmuliiiPKiS0_PiE2As;
	add.s32 	%r6, %r58, %r57;
	shl.b32 	%r59, %r4, 6;
	add.s32 	%r60, %r59, %r1;
	shl.b32 	%r61, %r60, 2;
	mov.u32 	%r62, _ZZ4mmuliiiPKiS0_PiE2Bs;
	add.s32 	%r7, %r62, %r61;
	shl.b32 	%r63, %r4, 8;
	add.s32 	%r8, %r58, %r63;
	shl.b32 	%r64, %r1, 2;
	add.s32 	%r9, %r62, %r64;
	mad.lo.s32 	%r199, %r44, %r54, %r4;
	mad.lo.s32 	%r198, %r4, %r43, %r2;
	shl.b32 	%r12, %r43, 3;
	cvta.to.global.u64 	%rd1, %rd3;
	cvta.to.global.u64 	%rd2, %rd4;
	mov.b32 	%r209, 0;
	mov.u32 	%r208, %r209;
$L__BB0_3:
	mul.wide.s32 	%rd6, %r199, 4;
	add.s64 	%rd7, %rd1, %rd6;
	ld.global.u32 	%r65, [%rd7];
	st.shared.u32 	[%r6], %r65;
	mul.wide.s32 	%rd8, %r198, 4;
	add.s64 	%rd9, %rd2, %rd8;
	ld.global.u32 	%r66, [%rd9];
	st.shared.u32 	[%r7], %r66;
	bar.sync 	0;
	ld.shared.u32 	%r67, [%r9];
	ld.shared.u32 	%r68, [%r8];
	mad.lo.s32 	%r69, %r68, %r67, %r216;
	ld.shared.u32 	%r70, [%r8+32];
	mad.lo.s32 	%r71, %r70, %r67, %r215;
	ld.shared.u32 	%r72, [%r8+64];
	mad.lo.s32 	%r73, %r72, %r67, %r214;
	ld.shared.u32 	%r74, [%r8+96];
	mad.lo.s32 	%r75, %r74, %r67, %r213;
	ld.shared.u32 	%r76, [%r8+128];
	mad.lo.s32 	%r77, %r76, %r67, %r212;
	ld.shared.u32 	%r78, [%r8+160];
	mad.lo.s32 	%r79, %r78, %r67, %r211;
	ld.shared.u32 	%r80, [%r8+192];
	mad.lo.s32 	%r81, %r80, %r67, %r210;
	ld.shared.u32 	%r82, [%r8+224];
	mad.lo.s32 	%r83, %r82, %r67, %r209;
	ld.shared.u32 	%r84, [%r9+256];
	ld.shared.u32 	%r85, [%r8+4];
	mad.lo.s32 	%r86, %r85, %r84, %r69;
	ld.shared.u32 	%r87, [%r8+36];
	mad.lo.s32 	%r88, %r87, %r84, %r71;
	ld.shared.u32 	%r89, [%r8+68];
	mad.lo.s32 	%r90, %r89, %r84, %r73;
	ld.shared.u32 	%r91, [%r8+100];
	mad.lo.s32 	%r92, %r91, %r84, %r75;
	ld.shared.u32 	%r93, [%r8+132];
	mad.lo.s32 	%r94, %r93, %r84, %r77;
	ld.shared.u32 	%r95, [%r8+164];
	mad.lo.s32 	%r96, %r95, %r84, %r79;
	ld.shared.u32 	%r97, [%r8+196];
	mad.lo.s32 	%r98, %r97, %r84, %r81;
	ld.shared.u32 	%r99, [%r8+228];
	mad.lo.s32 	%r100, %r99, %r84, %r83;
	ld.shared.u32 	%r101, [%r9+512];
	ld.shared.u32 	%r102, [%r8+8];
	mad.lo.s32 	%r103, %r102, %r101, %r86;
	ld.shared.u32 	%r104, [%r8+40];
	mad.lo.s32 	%r105, %r104, %r101, %r88;
	ld.shared.u32 	%r106, [%r8+72];
	mad.lo.s32 	%r107, %r106, %r101, %r90;
	ld.shared.u32 	%r108, [%r8+104];
	mad.lo.s32 	%r109, %r108, %r101, %r92;
	ld.shared.u32 	%r110, [%r8+136];
	mad.lo.s32 	%r111, %r110, %r101, %r94;
	ld.shared.u32 	%r112, [%r8+168];
	mad.lo.s32 	%r113, %r112, %r101, %r96;
	ld.shared.u32 	%r114, [%r8+200];
	mad.lo.s32 	%r115, %r114, %r101, %r98;
	ld.shared.u32 	%r116, [%r8+232];
	mad.lo.s32 	%r117, %r116, %r101, %r100;
	ld.shared.u32 	%r118, [%r9+768];
	ld.shared.u32 	%r119, [%r8+12];
	mad.lo.s32 	%r120, %r119, %r118, %r103;
	ld.shared.u32 	%r121, [%r8+44];
	mad.lo.s32 	%r122, %r121, %r118, %r105;
	ld.shared.u32 	%r123, [%r8+76];
	mad.lo.s32 	%r124, %r123, %r118, %r107;
	ld.shared.u32 	%r125, [%r8+108];
	mad.lo.s32 	%r126, %r125, %r118, %r109;
	ld.shared.u32 	%r127, [%r8+140];
	mad.lo.s32 	%r128, %r127, %r118, %r111;
	ld.shared.u32 	%r129, [%r8+172];
	mad.lo.s32 	%r130, %r129, %r118, %r113;
	ld.shared.u32 	%r131, [%r8+204];
	mad.lo.s32 	%r132, %r131, %r118, %r115;
	ld.shared.u32 	%r133, [%r8+236];
	mad.lo.s32 	%r134, %r133, %r118, %r117;
	ld.shared.u32 	%r135, [%r9+1024];
	ld.shared.u32 	%r136, [%r8+16];
	mad.lo.s32 	%r137, %r136, %r135, %r120;
	ld.shared.u32 	%r138, [%r8+48];
	mad.lo.s32 	%r139, %r138, %r135, %r122;
	ld.shared.u32 	%r140, [%r8+80];
	mad.lo.s32 	%r141, %r140, %r135, %r124;
	ld.shared.u32 	%r142, [%r8+112];
	mad.lo.s32 	%r143, %r142, %r135, %r126;
	ld.shared.u32 	%r144, [%r8+144];
	mad.lo.s32 	%r145, %r144, %r135, %r128;
	ld.shared.u32 	%r146, [%r8+176];
	mad.lo.s32 	%r147, %r146, %r135, %r130;
	ld.shared.u32 	%r148, [%r8+208];
	mad.lo.s32 	%r149, %r148, %r135, %r132;
	ld.shared.u32 	%r150, [%r8+240];
	mad.lo.s32 	%r151, %r150, %r135, %r134;
	ld.shared.u32 	%r152, [%r9+1280];
	ld.shared.u32 	%r153, [%r8+20];
	mad.lo.s32 	%r154, %r153, %r152, %r137;
	ld.shared.u32 	%r155, [%r8+52];
	mad.lo.s32 	%r156, %r155, %r152, %r139;
	ld.shared.u32 	%r157, [%r8+84];
	mad.lo.s32 	%r158, %r157, %r152, %r141;
	ld.shared.u32 	%r159, [%r8+116];
	mad.lo.s32 	%r160, %r159, %r152, %r143;
	ld.shared.u32 	%r161, [%r8+148];
	mad.lo.s32 	%r162, %r161, %r152, %r145;
	ld.shared.u32 	%r163, [%r8+180];
	mad.lo.s32 	%r164, %r163, %r152, %r147;
	ld.shared.u32 	%r165, [%r8+212];
	mad.lo.s32 	%r166, %r165, %r152, %r149;
	ld.shared.u32 	%r167, [%r8+244];
	mad.lo.s32 	%r168, %r167, %r152, %r151;
	ld.shared.u32 	%r169, [%r9+1536];
	ld.shared.u32 	%r170, [%r8+24];
	mad.lo.s32 	%r171, %r170, %r169, %r154;
	ld.shared.u32 	%r172, [%r8+56];
	mad.lo.s32 	%r173, %r172, %r169, %r156;
	ld.shared.u32 	%r174, [%r8+88];
	mad.lo.s32 	%r175, %r174, %r169, %r158;
	ld.shared.u32 	%r176, [%r8+120];
	mad.lo.s32 	%r177, %r176, %r169, %r160;
	ld.shared.u32 	%r178, [%r8+152];
	mad.lo.s32 	%r179, %r178, %r169, %r162;
	ld.shared.u32 	%r180, [%r8+184];
	mad.lo.s32 	%r181, %r180, %r169, %r164;
	ld.shared.u32 	%r182, [%r8+216];
	mad.lo.s32 	%r183, %r182, %r169, %r166;
	ld.shared.u32 	%r184, [%r8+248];
	mad.lo.s32 	%r185, %r184, %r169, %r168;
	ld.shared.u32 	%r186, [%r9+1792];
	ld.shared.u32 	%r187, [%r8+28];
	mad.lo.s32 	%r216, %r187, %r186, %r171;
	ld.shared.u32 	%r188, [%r8+60];
	mad.lo.s32 	%r215, %r188, %r186, %r173;
	ld.shared.u32 	%r189, [%r8+92];
	mad.lo.s32 	%r214, %r189, %r186, %r175;
	ld.shared.u32 	%r190, [%r8+124];
	mad.lo.s32 	%r213, %r190, %r186, %r177;
	ld.shared.u32 	%r191, [%r8+156];
	mad.lo.s32 	%r212, %r191, %r186, %r179;
	ld.shared.u32 	%r192, [%r8+188];
	mad.lo.s32 	%r211, %r192, %r186, %r181;
	ld.shared.u32 	%r193, [%r8+220];
	mad.lo.s32 	%r210, %r193, %r186, %r183;
	ld.shared.u32 	%r194, [%r8+252];
	mad.lo.s32 	%r209, %r194, %r186, %r185;
	bar.sync 	0;
	add.s32 	%r208, %r208, 8;
	add.s32 	%r199, %r199, 8;
	add.s32 	%r198, %r198, %r12;
	setp.lt.s32 	%p5, %r208, %r44;
	@%p5 bra 	$L__BB0_3;
$L__BB0_4:
	mul.lo.s32 	%r195, %r50, %r43;
	shl.b32 	%r196, %r195, 3;
	add.s32 	%r197, %r196, %r2;
	cvta.to.global.u64 	%rd10, %rd5;
	mul.wide.s32 	%rd11, %r197, 4;
	add.s64 	%rd12, %rd10, %rd11;
	st.global.u32 	[%rd12], %r216;
	mul.wide.s32 	%rd13, %r43, 4;
	add.s64 	%rd14, %rd12, %rd13;
	st.global.u32 	[%rd14], %r215;
	add.s64 	%rd15, %rd14, %rd13;
	st.global.u32 	[%rd15], %r214;
	add.s64 	%rd16, %rd15, %rd13;
	st.global.u32 	[%rd16], %r213;
	add.s64 	%rd17, %rd16, %rd13;
	st.global.u32 	[%rd17], %r212;
	add.s64 	%rd18, %rd17, %rd13;
	st.global.u32 	[%rd18], %r211;
	add.s64 	%rd19, %rd18, %rd13;
	st.global.u32 	[%rd19], %r210;
	add.s64 	%rd20, %rd19, %rd13;
	st.global.u32 	[%rd20], %r209;
$L__BB0_5:
	ret;

}


// ===== COMPILED SASS (sm_100) =====

	.target	sm_100

	.elftype	@"ET_EXEC"


//--------------------- .note.nv.tkinfo           --------------------------
	.section	.note.nv.tkinfo,"",@"SHT_NOTE"
	.sectionflags	@"SHF_NOTE_NV_TKINFO"
	.tkinfo
        /*0018*/ 	.word	0x00000002
        /*0030*/ 	.string	""
        /*0030*/ 	.string	"ptxas"
        /*0030*/ 	.string	"Cuda compilation tools, release 13.0, V13.0.88"
        /*0030*/ 	.string	"Build cuda_13.0.r13.0/compiler.36424714_0"
        /*0030*/ 	.string	"-arch sm_100 -m 64 "



//--------------------- .note.nv.cuinfo           --------------------------
	.section	.note.nv.cuinfo,"",@"SHT_NOTE"
	.sectionflags	@"SHF_NOTE_NV_CUINFO"
        /*0018*/ 	.short	0x0002
        /*001a*/ 	.short	0x0064
        /*001c*/ 	.short	0x0082
	.zero		2


//--------------------- .nv.info                  --------------------------
	.section	.nv.info,"",@"SHT_CUDA_INFO"
	.align	4


	//----- nvinfo : EIATTR_REGCOUNT
	.align		4
        /*0000*/ 	.byte	0x04, 0x2f
        /*0002*/ 	.short	(.L_1 - .L_0)
	.align		4
.L_0:
        /*0004*/ 	.word	index@(_Z4mmuliiiPKiS0_Pi)
        /*0008*/ 	.word	0x00000030


	//----- nvinfo : EIATTR_FRAME_SIZE
	.align		4
.L_1:
        /*000c*/ 	.byte	0x04, 0x11
        /*000e*/ 	.short	(.L_3 - .L_2)
	.align		4
.L_2:
        /*0010*/ 	.word	index@(_Z4mmuliiiPKiS0_Pi)
        /*0014*/ 	.word	0x00000000


	//----- nvinfo : EIATTR_MIN_STACK_SIZE
	.align		4
.L_3:
        /*0018*/ 	.byte	0x04, 0x12
        /*001a*/ 	.short	(.L_5 - .L_4)
	.align		4
.L_4:
        /*001c*/ 	.word	index@(_Z4mmuliiiPKiS0_Pi)
        /*0020*/ 	.word	0x00000000
.L_5:


//--------------------- .nv.compat                --------------------------
	.section	.nv.compat,"",@"SHT_CUDA_COMPAT_INFO"
	.align	4
        /*0000*/ 	.byte	0x02, 0x09, 0x00, 0x00, 0x02, 0x02, 0x01, 0x00, 0x02, 0x05, 0x05, 0x00, 0x03, 0x07, 0x01, 0x01
        /*0010*/ 	.byte	0x02, 0x03, 0x00, 0x00, 0x02, 0x06, 0x01, 0x00, 0x04, 0x0b, 0x08, 0x00, 0x09, 0x00, 0x00, 0x00
        /*0020*/ 	.byte	0x00, 0x00, 0x00, 0x00


//--------------------- .nv.info._Z4mmuliiiPKiS0_Pi --------------------------
	.section	.nv.info._Z4mmuliiiPKiS0_Pi,"",@"SHT_CUDA_INFO"
	.sectionflags	@""
	.align	4


	//----- nvinfo : EIATTR_CUDA_API_VERSION
	.align		4
        /*0000*/ 	.byte	0x04, 0x37
        /*0002*/ 	.short	(.L_7 - .L_6)
.L_6:
        /*0004*/ 	.word	0x00000082


	//----- nvinfo : EIATTR_KPARAM_INFO
	.align		4
.L_7:
        /*0008*/ 	.byte	0x04, 0x17
        /*000a*/ 	.short	(.L_9 - .L_8)
.L_8:
        /*000c*/ 	.word	0x00000000
        /*0010*/ 	.short	0x0005
        /*0012*/ 	.short	0x0020
        /*0014*/ 	.byte	0x00, 0xf5, 0x21, 0x00


	//----- nvinfo : EIATTR_KPARAM_INFO
	.align		4
.L_9:
        /*0018*/ 	.byte	0x04, 0x17
        /*001a*/ 	.short	(.L_11 - .L_10)
.L_10:
        /*001c*/ 	.word	0x00000000
        /*0020*/ 	.short	0x0004
        /*0022*/ 	.short	0x0018
        /*0024*/ 	.byte	0x00, 0xf5, 0x21, 0x00


	//----- nvinfo : EIATTR_KPARAM_INFO
	.align		4
.L_11:
        /*0028*/ 	.byte	0x04, 0x17
        /*002a*/ 	.short	(.L_13 - .L_12)
.L_12:
        /*002c*/ 	.word	0x00000000
        /*0030*/ 	.short	0x0003
        /*0032*/ 	.short	0x0010
        /*0034*/ 	.byte	0x00, 0xf5, 0x21, 0x00


	//----- nvinfo : EIATTR_KPARAM_INFO
	.align		4
.L_13:
        /*0038*/ 	.byte	0x04, 0x17
        /*003a*/ 	.short	(.L_15 - .L_14)
.L_14:
        /*003c*/ 	.word	0x00000000
        /*0040*/ 	.short	0x0002
        /*0042*/ 	.short	0x0008
        /*0044*/ 	.byte	0x00, 0xf0, 0x11, 0x00


	//----- nvinfo : EIATTR_KPARAM_INFO
	.align		4
.L_15:
        /*0048*/ 	.byte	0x04, 0x17
        /*004a*/ 	.short	(.L_17 - .L_16)
.L_16:
        /*004c*/ 	.word	0x00000000
        /*0050*/ 	.short	0x0001
        /*0052*/ 	.short	0x0004
        /*0054*/ 	.byte	0x00, 0xf0, 0x11, 0x00


	//----- nvinfo : EIATTR_KPARAM_INFO
	.align		4
.L_17:
        /*0058*/ 	.byte	0x04, 0x17
        /*005a*/ 	.short	(.L_19 - .L_18)
.L_18:
        /*005c*/ 	.word	0x00000000
        /*0060*/ 	.short	0x0000
        /*0062*/ 	.short	0x0000
        /*0064*/ 	.byte	0x00, 0xf0, 0x11, 0x00


	//----- nvinfo : EIATTR_SPARSE_MMA_MASK
	.align		4
.L_19:
        /*0068*/ 	.byte	0x03, 0x50
        /*006a*/ 	.short	0x0000


	//----- nvinfo : EIATTR_MAXREG_COUNT
	.align		4
        /*006c*/ 	.byte	0x03, 0x1b
        /*006e*/ 	.short	0x00ff


	//----- nvinfo : EIATTR_NUM_BARRIERS
	.align		4
        /*0070*/ 	.byte	0x02, 0x4c
        /*0072*/ 	.byte	0x01
	.zero		1


	//----- nvinfo : EIATTR_MERCURY_ISA_VERSION
	.align		4
        /*0074*/ 	.byte	0x03, 0x5f
        /*0076*/ 	.short	0x0101


	//----- nvinfo : EIATTR_VRC_CTA_INIT_COUNT
	.align		4
        /*0078*/ 	.byte	0x02, 0x4a
	.zero		1
	.zero		1


	//----- nvinfo : EIATTR_EXIT_INSTR_OFFSETS
	.align		4
        /*007c*/ 	.byte	0x04, 0x1c
        /*007e*/ 	.short	(.L_21 - .L_20)


	//   ....[0]....
.L_20:
        /*0080*/ 	.word	0x000000c0


	//   ....[1]....
        /*0084*/ 	.word	0x00000a30


	//----- nvinfo : EIATTR_CBANK_PARAM_SIZE
	.align		4
.L_21:
        /*0088*/ 	.byte	0x03, 0x19
        /*008a*/ 	.short	0x0028


	//----- nvinfo : EIATTR_PARAM_CBANK
	.align		4
        /*008c*/ 	.byte	0x04, 0x0a
        /*008e*/ 	.short	(.L_23 - .L_22)
	.align		4
.L_22:
        /*0090*/ 	.word	index@(.nv.constant0._Z4mmuliiiPKiS0_Pi)
        /*0094*/ 	.short	0x0380
        /*0096*/ 	.short	0x0028


	//----- nvinfo : EIATTR_SW_WAR
	.align		4
.L_23:
        /*0098*/ 	.byte	0x04, 0x36
        /*009a*/ 	.short	(.L_25 - .L_24)
.L_24:
        /*009c*/ 	.word	0x00000008
.L_25:


//--------------------- .nv.callgraph             --------------------------
	.section	.nv.callgraph,"",@"SHT_CUDA_CALLGRAPH"
	.align	4
	.sectionentsize	8
	.align		4
        /*0000*/ 	.word	0x00000000
	.align		4
        /*0004*/ 	.word	0xffffffff
	.align		4
        /*0008*/ 	.word	0x00000000
	.align		4
        /*000c*/ 	.word	0xfffffffe
	.align		4
        /*0010*/ 	.word	0x00000000
	.align		4
        /*0014*/ 	.word	0xfffffffd
	.align		4
        /*0018*/ 	.word	0x00000000
	.align		4
        /*001c*/ 	.word	0xfffffffc


//--------------------- .text._Z4mmuliiiPKiS0_Pi  --------------------------
	.section	.text._Z4mmuliiiPKiS0_Pi,"ax",@progbits
	.align	128
        .global         _Z4mmuliiiPKiS0_Pi
        .type           _Z4mmuliiiPKiS0_Pi,@function
        .size           _Z4mmuliiiPKiS0_Pi,(.L_x_3 - _Z4mmuliiiPKiS0_Pi)
        .other          _Z4mmuliiiPKiS0_Pi,@"STO_CUDA_ENTRY STV_DEFAULT"
_Z4mmuliiiPKiS0_Pi:
.text._Z4mmuliiiPKiS0_Pi:
[----:B------:R-:W-:Y:S01]  /*0000*/  LDC R1, c[0x0][0x37c] ;  /* 0x0000df00ff017b82 */ /* 0x000fe20000000800 */
[----:B------:R-:W0:Y:S07]  /*0010*/  S2R R6, SR_CTAID.Y ;  /* 0x0000000000067919 */ /* 0x000e2e0000002600 */
[----:B------:R-:W1:Y:S01]  /*0020*/  S2UR UR4, SR_CTAID.X ;  /* 0x00000000000479c3 */ /* 0x000e620000002500 */
[----:B------:R-:W0:Y:S01]  /*0030*/  S2R R41, SR_TID.Y ;  /* 0x0000000000297919 */ /* 0x000e220000002200 */
[----:B------:R-:W1:Y:S06]  /*0040*/  S2R R9, SR_TID.X ;  /* 0x0000000000097919 */ /* 0x000e6c0000002100 */
[----:B------:R-:W1:Y:S01]  /*0050*/  LDC R0, c[0x0][0x360] ;  /* 0x0000d800ff007b82 */ /* 0x000e620000000800 */
[----:B------:R-:W0:Y:S07]  /*0060*/  LDCU UR5, c[0x0][0x364] ;  /* 0x00006c80ff0577ac */ /* 0x000e2e0008000800 */
[----:B------:R-:W2:Y:S01]  /*0070*/  LDC.64 R2, c[0x0][0x380] ;  /* 0x0000e000ff027b82 */ /* 0x000ea20000000a00 */
[----:B0-----:R-:W-:-:S02]  /*0080*/  IMAD R4, R6, UR5, R41 ;  /* 0x0000000506047c24 */ /* 0x001fc4000f8e0229 */
[----:B-1----:R-:W-:-:S03]  /*0090*/  IMAD R0, R0, UR4, R9 ;  /* 0x0000000400007c24 */ /* 0x002fc6000f8e0209 */
[----:B--2---:R-:W-:-:S04]  /*00a0*/  ISETP.GE.AND P0, PT, R4, R2, PT ;  /* 0x000000020400720c */ /* 0x004fc80003f06270 */
[----:B------:R-:W-:-:S13]  /*00b0*/  ISETP.GE.OR P0, PT, R0, R3, P0 ;  /* 0x000000030000720c */ /* 0x000fda0000706670 */
[----:B------:R-:W-:Y:S05]  /*00c0*/  @P0 EXIT ;  /* 0x000000000000094d */ /* 0x000fea0003800000 */
[----:B------:R-:W0:Y:S01]  /*00d0*/  LDCU UR7, c[0x0][0x388] ;  /* 0x00007100ff0777ac */ /* 0x000e220008000800 */
[----:B------:R-:W1:Y:S01]  /*00e0*/  LDC.64 R44, c[0x0][0x3a0] ;  /* 0x0000e800ff2c7b82 */ /* 0x000e620000000a00 */
[----:B------:R-:W-:Y:S02]  /*00f0*/  IMAD R5, R4, R3, RZ ;  /* 0x0000000304057224 */ /* 0x000fe400078e02ff */
[----:B------:R-:W-:Y:S01]  /*0100*/  HFMA2 R19, -RZ, RZ, 0, 0 ;  /* 0x00000000ff137431 */ /* 0x000fe200000001ff */
[----:B------:R-:W-:Y:S01]  /*0110*/  MOV R12, RZ ;  /* 0x000000ff000c7202 */ /* 0x000fe20000000f00 */
[----:B------:R-:W-:Y:S01]  /*0120*/  HFMA2 R15, -RZ, RZ, 0, 0 ;  /* 0x00000000ff0f7431 */ /* 0x000fe200000001ff */
[----:B------:R-:W-:Y:S01]  /*0130*/  MOV R11, RZ ;  /* 0x000000ff000b7202 */ /* 0x000fe20000000f00 */
[----:B------:R-:W-:Y:S01]  /*0140*/  HFMA2 R7, -RZ, RZ, 0, 0 ;  /* 0x00000000ff077431 */ /* 0x000fe200000001ff */
[----:B------:R-:W-:Y:S01]  /*0150*/  LEA R5, R5, R0, 0x3 ;  /* 0x0000000005057211 */ /* 0x000fe200078e18ff */
[----:B------:R-:W-:Y:S01]  /*0160*/  HFMA2 R4, -RZ, RZ, 0, 0 ;  /* 0x00000000ff047431 */ /* 0x000fe200000001ff */
[----:B------:R-:W-:Y:S01]  /*0170*/  MOV R27, RZ ;  /* 0x000000ff001b7202 */ /* 0x000fe20000000f00 */
[----:B------:R-:W2:Y:S01]  /*0180*/  LDCU.64 UR8, c[0x0][0x358] ;  /* 0x00006b00ff0877ac */ /* 0x000ea20008000a00 */
[----:B------:R-:W-:Y:S01]  /*0190*/  MOV R24, RZ ;  /* 0x000000ff00187202 */ /* 0x000fe20000000f00 */
[----:B0-----:R-:W-:Y:S01]  /*01a0*/  UISETP.GE.AND UP0, UPT, UR7, 0x1, UPT ;  /* 0x000000010700788c */ /* 0x001fe2000bf06270 */
[----:B-1----:R-:W-:-:S08]  /*01b0*/  IMAD.WIDE R44, R5, 0x4, R44 ;  /* 0x00000004052c7825 */ /* 0x002fd000078e022c */
[----:B--2---:R-:W-:Y:S05]  /*01c0*/  BRA.U !UP0, `(.L_x_0) ;  /* 0x0000000508dc7547 */ /* 0x004fea000b800000 */
[----:B------:R-:W0:Y:S01]  /*01d0*/  S2UR UR6, SR_CgaCtaId ;  /* 0x00000000000679c3 */ /* 0x000e220000008800 */
[----:B------:R-:W-:Y:S01]  /*01e0*/  UMOV UR4, 0x400 ;  /* 0x0000040000047882 */ /* 0x000fe20000000000 */
[-C--:B------:R-:W-:Y:S01]  /*01f0*/  LEA R2, R6, R9.reuse, 0x6 ;  /* 0x0000000906027211 */ /* 0x080fe200078e30ff */
[----:B------:R-:W-:Y:S01]  /*0200*/  UIADD3 UR5, UPT, UPT, UR4, 0x800, URZ ;  /* 0x0000080004057890 */ /* 0x000fe2000fffe0ff */
[C---:B------:R-:W-:Y:S01]  /*0210*/  LEA R42, R41.reuse, R9, 0x6 ;  /* 0x00000009292a7211 */ /* 0x040fe200078e30ff */
[----:B------:R-:W-:Y:S01]  /*0220*/  IMAD R0, R41, R3, R0 ;  /* 0x0000000329007224 */ /* 0x000fe200078e0200 */
[----:B------:R-:W-:Y:S01]  /*0230*/  LEA R43, R9, R41, 0x3 ;  /* 0x00000029092b7211 */ /* 0x000fe200078e18ff */
[----:B------:R-:W-:Y:S01]  /*0240*/  IMAD R2, R2, UR7, R41 ;  /* 0x0000000702027c24 */ /* 0x000fe2000f8e0229 */
[----:B------:R-:W-:Y:S01]  /*0250*/  MOV R19, RZ ;  /* 0x000000ff00137202 */ /* 0x000fe20000000f00 */
[----:B0-----:R-:W-:Y:S02]  /*0260*/  ULEA UR5, UR6, UR5, 0x18 ;  /* 0x0000000506057291 */ /* 0x001fe4000f8ec0ff */
[----:B------:R-:W-:-:S04]  /*0270*/  ULEA UR4, UR6, UR4, 0x18 ;  /* 0x0000000406047291 */ /* 0x000fc8000f8ec0ff */
[----:B------:R-:W-:Y:S02]  /*0280*/  LEA R42, R42, UR5, 0x2 ;  /* 0x000000052a2a7c11 */ /* 0x000fe4000f8e10ff */
[----:B------:R-:W-:Y:S02]  /*0290*/  LEA R40, R9, UR5, 0x2 ;  /* 0x0000000509287c11 */ /* 0x000fe4000f8e10ff */
[----:B------:R-:W-:Y:S02]  /*02a0*/  LEA R43, R43, UR4, 0x2 ;  /* 0x000000042b2b7c11 */ /* 0x000fe4000f8e10ff */
[----:B------:R-:W-:Y:S01]  /*02b0*/  LEA R41, R41, UR4, 0x8 ;  /* 0x0000000429297c11 */ /* 0x000fe2000f8e40ff */
[----:B------:R-:W-:-:S06]  /*02c0*/  UMOV UR4, URZ ;  /* 0x000000ff00047c82 */ /* 0x000fcc0008000000 */
.L_x_1:
[----:B------:R-:W0:Y:S08]  /*02d0*/  LDC.64 R8, c[0x0][0x390] ;  /* 0x0000e400ff087b82 */ /* 0x000e300000000a00 */
[----:B------:R-:W1:Y:S01]  /*02e0*/  LDC.64 R16, c[0x0][0x398] ;  /* 0x0000e600ff107b82 */ /* 0x000e620000000a00 */
[----:B0-----:R-:W-:-:S06]  /*02f0*/  IMAD.WIDE R8, R2, 0x4, R8 ;  /* 0x0000000402087825 */ /* 0x001fcc00078e0208 */
[----:B------:R-:W2:Y:S01]  /*0300*/  LDG.E R8, desc[UR8][R8.64] ;  /* 0x0000000808087981 */ /* 0x000ea2000c1e1900 */
[----:B-1----:R-:W-:-:S06]  /*0310*/  IMAD.WIDE R28, R0, 0x4, R16 ;  /* 0x00000004001c7825 */ /* 0x002fcc00078e0210 */
[----:B------:R-:W3:Y:S04]  /*0320*/  LDG.E R29, desc[UR8][R28.64] ;  /* 0x000000081c1d7981 */ /* 0x000ee8000c1e1900 */
[----:B--2---:R-:W-:Y:S04]  /*0330*/  STS [R43], R8 ;  /* 0x000000082b007388 */ /* 0x004fe80000000800 */
[----:B---3--:R-:W-:Y:S01]  /*0340*/  STS [R42], R29 ;  /* 0x0000001d2a007388 */ /* 0x008fe20000000800 */
[----:B------:R-:W-:Y:S06]  /*0350*/  BAR.SYNC.DEFER_BLOCKING 0x0 ;  /* 0x0000000000007b1d */ /* 0x000fec0000010000 */
[----:B------:R-:W-:Y:S04]  /*0360*/  LDS R18, [R40] ;  /* 0x0000000028127984 */ /* 0x000fe80000000800 */
[----:B------:R-:W0:Y:S04]  /*0370*/  LDS.128 R20, [R41] ;  /* 0x0000000029147984 */ /* 0x000e280000000c00 */
[----:B------:R-:W1:Y:S04]  /*0380*/  LDS.128 R32, [R41+0x40] ;  /* 0x0000400029207984 */ /* 0x000e680000000c00 */
[----:B------:R-:W2:Y:S04]  /*0390*/  LDS.128 R36, [R41+0x20] ;  /* 0x0000200029247984 */ /* 0x000ea80000000c00 */
[----:B------:R-:W3:Y:S04]  /*03a0*/  LDS.128 R28, [R41+0x80] ;  /* 0x00008000291c7984 */ /* 0x000ee80000000c00 */
[----:B------:R-:W-:Y:S04]  /*03b0*/  LDS R17, [R40+0x100] ;  /* 0x0001000028117984 */ /* 0x000fe80000000800 */
[----:B------:R-:W-:Y:S01]  /*03c0*/  LDS R16, [R40+0x200] ;  /* 0x0002000028107984 */ /* 0x000fe20000000800 */
[----:B0-----:R-:W-:-:S02]  /*03d0*/  IMAD R20, R18, R20, R24 ;  /* 0x0000001412147224 */ /* 0x001fc400078e0218 */
[C---:B-1----:R-:W-:Y:S02]  /*03e0*/  IMAD R32, R18.reuse, R32, R27 ;  /* 0x0000002012207224 */ /* 0x042fe400078e021b */
[----:B------:R-:W0:Y:S01]  /*03f0*/  LDS.128 R24, [R41+0x60] ;  /* 0x0000600029187984 */ /* 0x000e220000000c00 */
[C---:B--2---:R-:W-:Y:S02]  /*0400*/  IMAD R36, R18.reuse, R36, R4 ;  /* 0x0000002412247224 */ /* 0x044fe400078e0204 */
[C---:B---3--:R-:W-:Y:S02]  /*0410*/  IMAD R28, R18.reuse, R28, R11 ;  /* 0x0000001c121c7224 */ /* 0x048fe400078e020b */
[----:B------:R-:W1:Y:S01]  /*0420*/  LDS.128 R8, [R41+0xc0] ;  /* 0x0000c00029087984 */ /* 0x000e620000000c00 */
[----:B0-----:R-:W-:-:S03]  /*0430*/  IMAD R24, R18, R24, R7 ;  /* 0x0000001812187224 */ /* 0x001fc600078e0207 */
[----:B------:R-:W0:Y:S01]  /*0440*/  LDS.128 R4, [R41+0xa0] ;  /* 0x0000a00029047984 */ /* 0x000e220000000c00 */
[C---:B-1----:R-:W-:Y:S02]  /*0450*/  IMAD R8, R18.reuse, R8, R12 ;  /* 0x0000000812087224 */ /* 0x042fe400078e020c */
[----:B0-----:R-:W-:Y:S02]  /*0460*/  IMAD R4, R18, R4, R15 ;  /* 0x0000000412047224 */ /* 0x001fe400078e020f */
[----:B------:R-:W0:Y:S02]  /*0470*/  LDS.128 R12, [R41+0xe0] ;  /* 0x0000e000290c7984 */ /* 0x000e240000000c00 */
[C---:B------:R-:W-:Y:S02]  /*0480*/  IMAD R5, R17.reuse, R5, R4 ;  /* 0x0000000511057224 */ /* 0x040fe400078e0204 */
[----:B------:R-:W1:Y:S01]  /*0490*/  LDS R4, [R40+0x300] ;  /* 0x0003000028047984 */ /* 0x000e620000000800 */
[----:B------:R-:W-:-:S04]  /*04a0*/  IMAD R21, R17, R21, R20 ;  /* 0x0000001511157224 */ /* 0x000fc800078e0214 */
[C---:B------:R-:W-:Y:S02]  /*04b0*/  IMAD R22, R16.reuse, R22, R21 ;  /* 0x0000001610167224 */ /* 0x040fe400078e0215 */
[C---:B------:R-:W-:Y:S02]  /*04c0*/  IMAD R37, R17.reuse, R37, R36 ;  /* 0x0000002511257224 */ /* 0x040fe400078e0224 */
[C---:B------:R-:W-:Y:S02]  /*04d0*/  IMAD R33, R17.reuse, R33, R32 ;  /* 0x0000002111217224 */ /* 0x040fe400078e0220 */
[C---:B------:R-:W-:Y:S02]  /*04e0*/  IMAD R25, R17.reuse, R25, R24 ;  /* 0x0000001911197224 */ /* 0x040fe400078e0218 */
[C---:B------:R-:W-:Y:S02]  /*04f0*/  IMAD R29, R17.reuse, R29, R28 ;  /* 0x0000001d111d7224 */ /* 0x040fe400078e021c */
[----:B------:R-:W-:Y:S01]  /*0500*/  IMAD R9, R17, R9, R8 ;  /* 0x0000000911097224 */ /* 0x000fe200078e0208 */
[----:B------:R-:W-:Y:S01]  /*0510*/  LDS R28, [R40+0x400] ;  /* 0x00040000281c7984 */ /* 0x000fe20000000800 */
[----:B------:R-:W-:-:S02]  /*0520*/  IMAD R6, R16, R6, R5 ;  /* 0x0000000610067224 */ /* 0x000fc400078e0205 */
[C---:B------:R-:W-:Y:S02]  /*0530*/  IMAD R38, R16.reuse, R38, R37 ;  /* 0x0000002610267224 */ /* 0x040fe400078e0225 */
[C---:B------:R-:W-:Y:S02]  /*0540*/  IMAD R34, R16.reuse, R34, R33 ;  /* 0x0000002210227224 */ /* 0x040fe400078e0221 */
[C---:B------:R-:W-:Y:S02]  /*0550*/  IMAD R26, R16.reuse, R26, R25 ;  /* 0x0000001a101a7224 */ /* 0x040fe400078e0219 */
[C---:B------:R-:W-:Y:S02]  /*0560*/  IMAD R30, R16.reuse, R30, R29 ;  /* 0x0000001e101e7224 */ /* 0x040fe400078e021d */
[----:B------:R-:W-:Y:S01]  /*0570*/  IMAD R10, R16, R10, R9 ;  /* 0x0000000a100a7224 */ /* 0x000fe200078e0209 */
[----:B------:R-:W-:Y:S01]  /*0580*/  LDS R29, [R40+0x500] ;  /* 0x00050000281d7984 */ /* 0x000fe20000000800 */
[----:B0-----:R-:W-:-:S04]  /*0590*/  IMAD R12, R18, R12, R19 ;  /* 0x0000000c120c7224 */ /* 0x001fc800078e0213 */
[----:B------:R-:W-:Y:S02]  /*05a0*/  IMAD R13, R17, R13, R12 ;  /* 0x0000000d110d7224 */ /* 0x000fe400078e020c */
[----:B-1----:R-:W-:Y:S02]  /*05b0*/  IMAD R5, R4, R23, R22 ;  /* 0x0000001704057224 */ /* 0x002fe400078e0216 */
[----:B------:R-:W0:Y:S01]  /*05c0*/  LDS.128 R20, [R41+0x30] ;  /* 0x0000300029147984 */ /* 0x000e220000000c00 */
[----:B------:R-:W-:-:S03]  /*05d0*/  IMAD R14, R16, R14, R13 ;  /* 0x0000000e100e7224 */ /* 0x000fc600078e020d */
[----:B------:R-:W1:Y:S01]  /*05e0*/  LDS.128 R16, [R41+0x10] ;  /* 0x0000100029107984 */ /* 0x000e620000000c00 */
[----:B------:R-:W-:-:S03]  /*05f0*/  IMAD R13, R4, R31, R30 ;  /* 0x0000001f040d7224 */ /* 0x000fc600078e021e */
[----:B------:R-:W2:Y:S01]  /*0600*/  LDS R30, [R40+0x600] ;  /* 0x00060000281e7984 */ /* 0x000ea20000000800 */
[C---:B------:R-:W-:Y:S02]  /*0610*/  IMAD R39, R4.reuse, R39, R38 ;  /* 0x0000002704277224 */ /* 0x040fe400078e0226 */
[C---:B------:R-:W-:Y:S01]  /*0620*/  IMAD R34, R4.reuse, R35, R34 ;  /* 0x0000002304227224 */ /* 0x040fe200078e0222 */
[----:B------:R-:W-:Y:S01]  /*0630*/  LDS R31, [R40+0x700] ;  /* 0x00070000281f7984 */ /* 0x000fe20000000800 */
[C---:B------:R-:W-:Y:S02]  /*0640*/  IMAD R12, R4.reuse, R27, R26 ;  /* 0x0000001b040c7224 */ /* 0x040fe400078e021a */
[----:B------:R-:W-:Y:S01]  /*0650*/  IMAD R32, R4, R15, R14 ;  /* 0x0000000f04207224 */ /* 0x000fe200078e020e */
[----:B------:R-:W3:Y:S01]  /*0660*/  LDS.128 R24, [R41+0x50] ;  /* 0x0000500029187984 */ /* 0x000ee20000000c00 */
[C---:B0-----:R-:W-:Y:S02]  /*0670*/  IMAD R8, R28.reuse, R20, R39 ;  /* 0x000000141c087224 */ /* 0x041fe400078e0227 */
[----:B-1----:R-:W-:-:S02]  /*0680*/  IMAD R16, R28, R16, R5 ;  /* 0x000000101c107224 */ /* 0x002fc400078e0205 */
[C---:B------:R-:W-:Y:S02]  /*0690*/  IMAD R5, R29.reuse, R21, R8 ;  /* 0x000000151d057224 */ /* 0x040fe400078e0208 */
[C---:B------:R-:W-:Y:S02]  /*06a0*/  IMAD R20, R4.reuse, R7, R6 ;  /* 0x0000000704147224 */ /* 0x040fe400078e0206 */
[----:B------:R-:W-:Y:S02]  /*06b0*/  IMAD R21, R4, R11, R10 ;  /* 0x0000000b04157224 */ /* 0x000fe400078e020a */
[----:B--2---:R-:W-:Y:S01]  /*06c0*/  IMAD R22, R30, R22, R5 ;  /* 0x000000161e167224 */ /* 0x004fe200078e0205 */
[----:B------:R-:W-:Y:S04]  /*06d0*/  LDS.128 R8, [R41+0x90] ;  /* 0x0000900029087984 */ /* 0x000fe80000000c00 */
[----:B------:R-:W0:Y:S01]  /*06e0*/  LDS.128 R4, [R41+0x70] ;  /* 0x0000700029047984 */ /* 0x000e220000000c00 */
[----:B------:R-:W-:-:S02]  /*06f0*/  IMAD R17, R29, R17, R16 ;  /* 0x000000111d117224 */ /* 0x000fc400078e0210 */
[----:B---3--:R-:W-:Y:S02]  /*0700*/  IMAD R24, R28, R24, R34 ;  /* 0x000000181c187224 */ /* 0x008fe400078e0222 */
[----:B------:R-:W-:Y:S02]  /*0710*/  IMAD R18, R30, R18, R17 ;  /* 0x000000121e127224 */ /* 0x000fe400078e0211 */
[----:B------:R-:W-:Y:S02]  /*0720*/  IMAD R25, R29, R25, R24 ;  /* 0x000000191d197224 */ /* 0x000fe400078e0218 */
[----:B------:R-:W-:Y:S02]  /*0730*/  IMAD R24, R31, R19, R18 ;  /* 0x000000131f187224 */ /* 0x000fe400078e0212 */
[----:B------:R-:W1:Y:S01]  /*0740*/  LDS.128 R16, [R41+0xd0] ;  /* 0x0000d00029107984 */ /* 0x000e620000000c00 */
[C---:B0-----:R-:W-:Y:S02]  /*0750*/  IMAD R12, R28.reuse, R4, R12 ;  /* 0x000000041c0c7224 */ /* 0x041fe400078e020c */
[----:B------:R-:W-:-:S02]  /*0760*/  IMAD R8, R28, R8, R13 ;  /* 0x000000081c087224 */ /* 0x000fc400078e020d */
[----:B------:R-:W-:Y:S02]  /*0770*/  IMAD R5, R29, R5, R12 ;  /* 0x000000051d057224 */ /* 0x000fe400078e020c */
[----:B------:R-:W0:Y:S01]  /*0780*/  LDS.128 R12, [R41+0xb0] ;  /* 0x0000b000290c7984 */ /* 0x000e220000000c00 */
[----:B------:R-:W-:Y:S02]  /*0790*/  IMAD R4, R31, R23, R22 ;  /* 0x000000171f047224 */ /* 0x000fe400078e0216 */
[C---:B-1----:R-:W-:Y:S02]  /*07a0*/  IMAD R16, R28.reuse, R16, R21 ;  /* 0x000000101c107224 */ /* 0x042fe400078e0215 */
[----:B0-----:R-:W-:Y:S02]  /*07b0*/  IMAD R12, R28, R12, R20 ;  /* 0x0000000c1c0c7224 */ /* 0x001fe400078e0214 */
[----:B------:R-:W0:Y:S01]  /*07c0*/  LDS.128 R20, [R41+0xf0] ;  /* 0x0000f00029147984 */ /* 0x000e220000000c00 */
[----:B------:R-:W-:Y:S01]  /*07d0*/  UIADD3 UR4, UPT, UPT, UR4, 0x8, URZ ;  /* 0x0000000804047890 */ /* 0x000fe2000fffe0ff */
[----:B------:R-:W-:-:S03]  /*07e0*/  IMAD R17, R29, R17, R16 ;  /* 0x000000111d117224 */ /* 0x000fc600078e0210 */
[----:B------:R-:W-:Y:S01]  /*07f0*/  UISETP.GE.AND UP0, UPT, UR4, UR7, UPT ;  /* 0x000000070400728c */ /* 0x000fe2000bf06270 */
[C---:B------:R-:W-:Y:S02]  /*0800*/  IMAD R9, R29.reuse, R9, R8 ;  /* 0x000000091d097224 */ /* 0x040fe400078e0208 */
[----:B------:R-:W-:Y:S02]  /*0810*/  IMAD R13, R29, R13, R12 ;  /* 0x0000000d1d0d7224 */ /* 0x000fe400078e020c */
[C---:B------:R-:W-:Y:S02]  /*0820*/  IMAD R18, R30.reuse, R18, R17 ;  /* 0x000000121e127224 */ /* 0x040fe400078e0211 */
[C---:B------:R-:W-:Y:S02]  /*0830*/  IMAD R26, R30.reuse, R26, R25 ;  /* 0x0000001a1e1a7224 */ /* 0x040fe400078e0219 */
[C---:B------:R-:W-:Y:S02]  /*0840*/  IMAD R6, R30.reuse, R6, R5 ;  /* 0x000000061e067224 */ /* 0x040fe400078e0205 */
[----:B------:R-:W-:-:S02]  /*0850*/  IMAD R10, R30, R10, R9 ;  /* 0x0000000a1e0a7224 */ /* 0x000fc400078e0209 */
[----:B------:R-:W-:Y:S01]  /*0860*/  IMAD R14, R30, R14, R13 ;  /* 0x0000000e1e0e7224 */ /* 0x000fe200078e020d */
[----:B------:R-:W-:Y:S01]  /*0870*/  IADD3 R2, PT, PT, R2, 0x8, RZ ;  /* 0x0000000802027810 */ /* 0x000fe20007ffe0ff */
[----:B------:R-:W-:Y:S01]  /*0880*/  IMAD R12, R31, R19, R18 ;  /* 0x000000131f0c7224 */ /* 0x000fe200078e0212 */
[----:B------:R-:W-:Y:S01]  /*0890*/  LEA R0, R3, R0, 0x3 ;  /* 0x0000000003007211 */ /* 0x000fe200078e18ff */
[C---:B------:R-:W-:Y:S02]  /*08a0*/  IMAD R27, R31.reuse, R27, R26 ;  /* 0x0000001b1f1b7224 */ /* 0x040fe400078e021a */
[C---:B------:R-:W-:Y:S02]  /*08b0*/  IMAD R7, R31.reuse, R7, R6 ;  /* 0x000000071f077224 */ /* 0x040fe400078e0206 */
[C---:B------:R-:W-:Y:S02]  /*08c0*/  IMAD R11, R31.reuse, R11, R10 ;  /* 0x0000000b1f0b7224 */ /* 0x040fe400078e020a */
[----:B------:R-:W-:-:S02]  /*08d0*/  IMAD R15, R31, R15, R14 ;  /* 0x0000000f1f0f7224 */ /* 0x000fc400078e020e */
[----:B0-----:R-:W-:-:S04]  /*08e0*/  IMAD R20, R28, R20, R32 ;  /* 0x000000141c147224 */ /* 0x001fc800078e0220 */
[----:B------:R-:W-:-:S04]  /*08f0*/  IMAD R21, R29, R21, R20 ;  /* 0x000000151d157224 */ /* 0x000fc800078e0214 */
[----:B------:R-:W-:-:S04]  /*0900*/  IMAD R22, R30, R22, R21 ;  /* 0x000000161e167224 */ /* 0x000fc800078e0215 */
[----:B------:R-:W-:Y:S01]  /*0910*/  IMAD R19, R31, R23, R22 ;  /* 0x000000171f137224 */ /* 0x000fe200078e0216 */
[----:B------:R-:W-:Y:S06]  /*0920*/  BAR.SYNC.DEFER_BLOCKING 0x0 ;  /* 0x0000000000007b1d */ /* 0x000fec0000010000 */
[----:B------:R-:W-:Y:S05]  /*0930*/  BRA.U !UP0, `(.L_x_1) ;  /* 0xfffffff908647547 */ /* 0x000fea000b83ffff */
.L_x_0:
[C---:B------:R-:W-:Y:S01]  /*0940*/  IMAD.WIDE R8, R3.reuse, 0x4, R44 ;  /* 0x0000000403087825 */ /* 0x040fe200078e022c */
[----:B------:R-:W-:Y:S04]  /*0950*/  STG.E desc[UR8][R44.64], R24 ;  /* 0x000000182c007986 */ /* 0x000fe8000c101908 */
[----:B------:R-:W-:Y:S01]  /*0960*/  STG.E desc[UR8][R8.64], R4 ;  /* 0x0000000408007986 */ /* 0x000fe2000c101908 */
[----:B------:R-:W-:-:S05]  /*0970*/  IMAD.WIDE R16, R3, 0x4, R8 ;  /* 0x0000000403107825 */ /* 0x000fca00078e0208 */
        /* <DEDUP_REMOVED lines=11> */
[----:B------:R-:W-:Y:S05]  /*0a30*/  EXIT ;  /* 0x000000000000794d */ /* 0x000fea0003800000 */
.L_x_2:
[----:B------:R-:W-:-:S00]  /*0a40*/  BRA `(.L_x_2) ;  /* 0xfffffffc00fc7947 */ /* 0x000fc0000383ffff */
[----:B------:R-:W-:-:S00]  /*0a50*/  NOP ;  /* 0x0000000000007918 */ /* 0x000fc00000000000 */
        /* <DEDUP_REMOVED lines=10> */
.L_x_3:


//--------------------- .nv.shared._Z4mmuliiiPKiS0_Pi --------------------------
	.section	.nv.shared._Z4mmuliiiPKiS0_Pi,"aw",@nobits
	.sectionflags	@""
	.align	4
.nv.shared._Z4mmuliiiPKiS0_Pi:
	.zero		5120


//--------------------- .nv.shared.reserved.0     --------------------------
	.section	.nv.shared.reserved.0,"aw",@nobits
	.weak		__nv_reservedSMEM_offset_0_alias
	.size		__nv_reservedSMEM_offset_0_alias, 0, 64
	.other		__nv_reservedSMEM_offset_0_alias,@"STO_CUDA_RESERVED_SHARED STV_DEFAULT"
__nv_reservedSMEM_offset_0_alias:
	.zero		0
	.zero		64


//--------------------- .nv.constant0._Z4mmuliiiPKiS0_Pi --------------------------
	.section	.nv.constant0._Z4mmuliiiPKiS0_Pi,"a",@progbits
	.sectionflags	@""
	.align	4
.nv.constant0._Z4mmuliiiPKiS0_Pi:
	.zero		936


//--------------------- SYMBOLS --------------------------

	.type		.nv.reservedSmem.offset0,@object
	.size		.nv.reservedSmem.offset0,0x4
	.type		.nv.reservedSmem.cap,@object
	.size		.nv.reservedSmem.cap,0x4
